//
// Generated by NVIDIA NVVM Compiler
//
// Compiler Build ID: CL-36424714
// Cuda compilation tools, release 13.0, V13.0.88
// Based on NVVM 20.0.0
//

.version 9.0
.target sm_100
.address_size 64

	// .globl	default_function_kernel

.visible .entry default_function_kernel(
	.param .u64 .ptr .align 1 default_function_kernel_param_0,
	.param .u64 .ptr .align 1 default_function_kernel_param_1,
	.param .u64 .ptr .align 1 default_function_kernel_param_2
)
.maxntid 32
{
	.reg .pred 	%p<2>;
	.reg .b32 	%r<8>;
	.reg .b32 	%f<4>;
	.reg .b64 	%rd<11>;

	ld.param.u64 	%rd1, [default_function_kernel_param_0];
	ld.param.u64 	%rd2, [default_function_kernel_param_1];
	ld.param.u64 	%rd3, [default_function_kernel_param_2];
	mov.u32 	%r1, %ctaid.x;
	shl.b32 	%r3, %r1, 2;
	mov.u32 	%r2, %tid.x;
	shr.u32 	%r4, %r2, 3;
	or.b32  	%r5, %r3, %r4;
	setp.gt.u32 	%p1, %r5, 8;
	@%p1 bra 	$L__BB0_2;
	cvta.to.global.u64 	%rd4, %rd2;
	cvta.to.global.u64 	%rd5, %rd3;
	cvta.to.global.u64 	%rd6, %rd1;
	shl.b32 	%r6, %r1, 5;
	or.b32  	%r7, %r6, %r2;
	mul.wide.u32 	%rd7, %r7, 4;
	add.s64 	%rd8, %rd4, %rd7;
	ld.global.nc.f32 	%f1, [%rd8];
	add.s64 	%rd9, %rd5, %rd7;
	ld.global.nc.f32 	%f2, [%rd9];
	add.f32 	%f3, %f1, %f2;
	add.s64 	%rd10, %rd6, %rd7;
	st.global.f32 	[%rd10], %f3;
$L__BB0_2:
	ret;

}
	// .globl	default_function_kernel_3
.visible .entry default_function_kernel_3(
	.param .u64 .ptr .align 1 default_function_kernel_3_param_0,
	.param .u64 .ptr .align 1 default_function_kernel_3_param_1
)
.maxntid 64
{
	.reg .pred 	%p<5>;
	.reg .b32 	%r<8>;
	.reg .b32 	%f<24>;
	.reg .b64 	%rd<8>;

	ld.param.u64 	%rd1, [default_function_kernel_3_param_0];
	ld.param.u64 	%rd2, [default_function_kernel_3_param_1];
	mov.u32 	%r1, %ctaid.x;
	shl.b32 	%r3, %r1, 3;
	mov.u32 	%r2, %tid.x;
	shr.u32 	%r4, %r2, 3;
	or.b32  	%r5, %r3, %r4;
	setp.gt.u32 	%p1, %r5, 8;
	@%p1 bra 	$L__BB1_2;
	cvta.to.global.u64 	%rd3, %rd2;
	cvta.to.global.u64 	%rd4, %rd1;
	shl.b32 	%r6, %r1, 6;
	or.b32  	%r7, %r6, %r2;
	mul.wide.u32 	%rd5, %r7, 4;
	add.s64 	%rd6, %rd3, %rd5;
	ld.global.nc.f32 	%f1, [%rd6];
	cvt.rpi.f32.f32 	%f2, %f1;
	abs.f32 	%f3, %f2;
	fma.rn.f32 	%f4, %f3, 0fBF000000, 0f3F000000;
	rsqrt.approx.ftz.f32 	%f5, %f4;
	mul.f32 	%f6, %f5, %f4;
	mul.f32 	%f7, %f5, 0fBF000000;
	fma.rn.f32 	%f8, %f6, %f7, 0f3F000000;
	fma.rn.f32 	%f9, %f6, %f8, %f6;
	setp.eq.f32 	%p2, %f3, 0f3F800000;
	selp.f32 	%f10, 0f00000000, %f9, %p2;
	setp.gt.f32 	%p3, %f3, 0f3F0F5C29;
	selp.f32 	%f11, %f10, %f3, %p3;
	mul.f32 	%f12, %f11, %f11;
	fma.rn.f32 	%f13, %f12, 0f3D4DD2F7, 0f3C99CA97;
	fma.rn.f32 	%f14, %f13, %f12, 0f3D3F90E8;
	fma.rn.f32 	%f15, %f14, %f12, 0f3D993CCF;
	fma.rn.f32 	%f16, %f15, %f12, 0f3E2AAC04;
	mul.f32 	%f17, %f12, %f16;
	fma.rn.f32 	%f18, %f17, %f11, %f11;
	mul.f32 	%f19, %f18, 0fC0000000;
	fma.rn.f32 	%f20, 0f3F6EE581, 0f3FD774EB, %f19;
	selp.f32 	%f21, %f20, %f18, %p3;
	setp.num.f32 	%p4, %f21, %f21;
	copysign.f32 	%f22, %f2, %f21;
	selp.f32 	%f23, %f22, %f21, %p4;
	add.s64 	%rd7, %rd4, %rd5;
	st.global.f32 	[%rd7], %f23;
$L__BB1_2:
	ret;

}
	// .globl	default_function_kernel_2
.visible .entry default_function_kernel_2(
	.param .u64 .ptr .align 1 default_function_kernel_2_param_0,
	.param .u64 .ptr .align 1 default_function_kernel_2_param_1
)
.maxntid 64
{
	.reg .pred 	%p<2>;
	.reg .b32 	%r<8>;
	.reg .b32 	%f<4>;
	.reg .b64 	%rd<8>;

	ld.param.u64 	%rd1, [default_function_kernel_2_param_0];
	ld.param.u64 	%rd2, [default_function_kernel_2_param_1];
	mov.u32 	%r1, %ctaid.x;
	shl.b32 	%r3, %r1, 3;
	mov.u32 	%r2, %tid.x;
	shr.u32 	%r4, %r2, 3;
	or.b32  	%r5, %r3, %r4;
	setp.gt.u32 	%p1, %r5, 8;
	@%p1 bra 	$L__BB2_2;
	cvta.to.global.u64 	%rd3, %rd2;
	cvta.to.global.u64 	%rd4, %rd1;
	shl.b32 	%r6, %r1, 6;
	or.b32  	%r7, %r6, %r2;
	mul.wide.u32 	%rd5, %r7, 4;
	add.s64 	%rd6, %rd3, %rd5;
	ld.global.nc.f32 	%f1, [%rd6];
	cvt.rpi.f32.f32 	%f2, %f1;
	mul.f32 	%f3, %f1, %f2;
	add.s64 	%rd7, %rd4, %rd5;
	st.global.f32 	[%rd7], %f3;
$L__BB2_2:
	ret;

}
	// .globl	default_function_kernel_1
.visible .entry default_function_kernel_1(
	.param .u64 .ptr .align 1 default_function_kernel_1_param_0,
	.param .u64 .ptr .align 1 default_function_kernel_1_param_1,
	.param .u64 .ptr .align 1 default_function_kernel_1_param_2
)
.maxntid 8
{
	.reg .b32 	%r<5>;
	.reg .b32 	%f<4>;
	.reg .b64 	%rd<11>;

	ld.param.u64 	%rd1, [default_function_kernel_1_param_0];
	ld.param.u64 	%rd2, [default_function_kernel_1_param_1];
	ld.param.u64 	%rd3, [default_function_kernel_1_param_2];
	cvta.to.global.u64 	%rd4, %rd1;
	cvta.to.global.u64 	%rd5, %rd3;
	cvta.to.global.u64 	%rd6, %rd2;
	mov.u32 	%r1, %ctaid.x;
	shl.b32 	%r2, %r1, 3;
	mov.u32 	%r3, %tid.x;
	or.b32  	%r4, %r2, %r3;
	mul.wide.u32 	%rd7, %r4, 4;
	add.s64 	%rd8, %rd6, %rd7;
	ld.global.nc.f32 	%f1, [%rd8];
	add.s64 	%rd9, %rd5, %rd7;
	ld.global.nc.f32 	%f2, [%rd9];
	mul.f32 	%f3, %f1, %f2;
	add.s64 	%rd10, %rd4, %rd7;
	st.global.f32 	[%rd10], %f3;
	ret;

}


// ===== COMPILED SASS (sm_100) =====

	.target	sm_100

	.elftype	@"ET_EXEC"


//--------------------- .note.nv.tkinfo           --------------------------
	.section	.note.nv.tkinfo,"",@"SHT_NOTE"
	.sectionflags	@"SHF_NOTE_NV_TKINFO"
	.tkinfo
        /*0018*/ 	.word	0x00000002
        /*0030*/ 	.string	""
        /*0030*/ 	.string	"ptxas"
        /*0030*/ 	.string	"Cuda compilation tools, release 13.0, V13.0.88"
        /*0030*/ 	.string	"Build cuda_13.0.r13.0/compiler.36424714_0"
        /*0030*/ 	.string	"-arch sm_100 -m 64 "



//--------------------- .note.nv.cuinfo           --------------------------
	.section	.note.nv.cuinfo,"",@"SHT_NOTE"
	.sectionflags	@"SHF_NOTE_NV_CUINFO"
        /*0018*/ 	.short	0x0002
        /*001a*/ 	.short	0x0064
        /*001c*/ 	.short	0x0082
	.zero		2


//--------------------- .nv.info                  --------------------------
	.section	.nv.info,"",@"SHT_CUDA_INFO"
	.align	4


	//----- nvinfo : EIATTR_REGCOUNT
	.align		4
        /*0000*/ 	.byte	0x04, 0x2f
        /*0002*/ 	.short	(.L_1 - .L_0)
	.align		4
.L_0:
        /*0004*/ 	.word	index@(default_function_kernel)
        /*0008*/ 	.word	0x0000000c


	//----- nvinfo : EIATTR_FRAME_SIZE
	.align		4
.L_1:
        /*000c*/ 	.byte	0x04, 0x11
        /*000e*/ 	.short	(.L_3 - .L_2)
	.align		4
.L_2:
        /*0010*/ 	.word	index@(default_function_kernel)
        /*0014*/ 	.word	0x00000000


	//----- nvinfo : EIATTR_REGCOUNT
	.align		4
.L_3:
        /*0018*/ 	.byte	0x04, 0x2f
        /*001a*/ 	.short	(.L_5 - .L_4)
	.align		4
.L_4:
        /*001c*/ 	.word	index@(default_function_kernel_3)
        /*0020*/ 	.word	0x0000000c


	//----- nvinfo : EIATTR_FRAME_SIZE
	.align		4
.L_5:
        /*0024*/ 	.byte	0x04, 0x11
        /*0026*/ 	.short	(.L_7 - .L_6)
	.align		4
.L_6:
        /*0028*/ 	.word	index@(default_function_kernel_3)
        /*002c*/ 	.word	0x00000000


	//----- nvinfo : EIATTR_REGCOUNT
	.align		4
.L_7:
        /*0030*/ 	.byte	0x04, 0x2f
        /*0032*/ 	.short	(.L_9 - .L_8)
	.align		4
.L_8:
        /*0034*/ 	.word	index@(default_function_kernel_2)
        /*0038*/ 	.word	0x0000000c


	//----- nvinfo : EIATTR_FRAME_SIZE
	.align		4
.L_9:
        /*003c*/ 	.byte	0x04, 0x11
        /*003e*/ 	.short	(.L_11 - .L_10)
	.align		4
.L_10:
        /*0040*/ 	.word	index@(default_function_kernel_2)
        /*0044*/ 	.word	0x00000000


	//----- nvinfo : EIATTR_REGCOUNT
	.align		4
.L_11:
        /*0048*/ 	.byte	0x04, 0x2f
        /*004a*/ 	.short	(.L_13 - .L_12)
	.align		4
.L_12:
        /*004c*/ 	.word	index@(default_function_kernel_1)
        /*0050*/ 	.word	0x0000000c


	//----- nvinfo : EIATTR_FRAME_SIZE
	.align		4
.L_13:
        /*0054*/ 	.byte	0x04, 0x11
        /*0056*/ 	.short	(.L_15 - .L_14)
	.align		4
.L_14:
        /*0058*/ 	.word	index@(default_function_kernel_1)
        /*005c*/ 	.word	0x00000000


	//----- nvinfo : EIATTR_MIN_STACK_SIZE
	.align		4
.L_15:
        /*0060*/ 	.byte	0x04, 0x12
        /*0062*/ 	.short	(.L_17 - .L_16)
	.align		4
.L_16:
        /*0064*/ 	.word	index@(default_function_kernel_1)
        /*0068*/ 	.word	0x00000000


	//----- nvinfo : EIATTR_MIN_STACK_SIZE
	.align		4
.L_17:
        /*006c*/ 	.byte	0x04, 0x12
        /*006e*/ 	.short	(.L_19 - .L_18)
	.align		4
.L_18:
        /*0070*/ 	.word	index@(default_function_kernel_2)
        /*0074*/ 	.word	0x00000000


	//----- nvinfo : EIATTR_MIN_STACK_SIZE
	.align		4
.L_19:
        /*0078*/ 	.byte	0x04, 0x12
        /*007a*/ 	.short	(.L_21 - .L_20)
	.align		4
.L_20:
        /*007c*/ 	.word	index@(default_function_kernel_3)
        /*0080*/ 	.word	0x00000000


	//----- nvinfo : EIATTR_MIN_STACK_SIZE
	.align		4
.L_21:
        /*0084*/ 	.byte	0x04, 0x12
        /*0086*/ 	.short	(.L_23 - .L_22)
	.align		4
.L_22:
        /*0088*/ 	.word	index@(default_function_kernel)
        /*008c*/ 	.word	0x00000000
.L_23:


//--------------------- .nv.compat                --------------------------
	.section	.nv.compat,"",@"SHT_CUDA_COMPAT_INFO"
	.align	4
        /*0000*/ 	.byte	0x02, 0x09, 0x00, 0x00, 0x02, 0x02, 0x01, 0x00, 0x02, 0x05, 0x05, 0x00, 0x03, 0x07, 0x01, 0x01
        /*0010*/ 	.byte	0x02, 0x03, 0x00, 0x00, 0x02, 0x06, 0x01, 0x00, 0x04, 0x0b, 0x08, 0x00, 0x01, 0x00, 0x00, 0x00
        /*0020*/ 	.byte	0x00, 0x00, 0x00, 0x00


//--------------------- .nv.info.default_function_kernel_1 --------------------------
	.section	.nv.info.default_function_kernel_1,"",@"SHT_CUDA_INFO"
	.sectionflags	@""
	.align	4


	//----- nvinfo : EIATTR_CUDA_API_VERSION
	.align		4
        /*0000*/ 	.byte	0x04, 0x37
        /*0002*/ 	.short	(.L_25 - .L_24)
.L_24:
        /*0004*/ 	.word	0x00000082


	//----- nvinfo : EIATTR_KPARAM_INFO
	.align		4
.L_25:
        /*0008*/ 	.byte	0x04, 0x17
        /*000a*/ 	.short	(.L_27 - .L_26)
.L_26:
        /*000c*/ 	.word	0x00000000
        /*0010*/ 	.short	0x0002
        /*0012*/ 	.short	0x0010
        /*0014*/ 	.byte	0x00, 0xf5, 0x21, 0x00


	//----- nvinfo : EIATTR_KPARAM_INFO
	.align		4
.L_27:
        /*0018*/ 	.byte	0x04, 0x17
        /*001a*/ 	.short	(.L_29 - .L_28)
.L_28:
        /*001c*/ 	.word	0x00000000
        /*0020*/ 	.short	0x0001
        /*0022*/ 	.short	0x0008
        /*0024*/ 	.byte	0x00, 0xf5, 0x21, 0x00


	//----- nvinfo : EIATTR_KPARAM_INFO
	.align		4
.L_29:
        /*0028*/ 	.byte	0x04, 0x17
        /*002a*/ 	.short	(.L_31 - .L_30)
.L_30:
        /*002c*/ 	.word	0x00000000
        /*0030*/ 	.short	0x0000
        /*0032*/ 	.short	0x0000
        /*0034*/ 	.byte	0x00, 0xf5, 0x21, 0x00


	//----- nvinfo : EIATTR_SPARSE_MMA_MASK
	.align		4
.L_31:
        /*0038*/ 	.byte	0x03, 0x50
        /*003a*/ 	.short	0x0000


	//----- nvinfo : EIATTR_MAXREG_COUNT
	.align		4
        /*003c*/ 	.byte	0x03, 0x1b
        /*003e*/ 	.short	0x00ff


	//----- nvinfo : EIATTR_MERCURY_ISA_VERSION
	.align		4
        /*0040*/ 	.byte	0x03, 0x5f
        /*0042*/ 	.short	0x0101


	//----- nvinfo : EIATTR_VRC_CTA_INIT_COUNT
	.align		4
        /*0044*/ 	.byte	0x02, 0x4a
	.zero		1
	.zero		1


	//----- nvinfo : EIATTR_EXIT_INSTR_OFFSETS
	.align		4
        /*0048*/ 	.byte	0x04, 0x1c
        /*004a*/ 	.short	(.L_33 - .L_32)


	//   ....[0]....
.L_32:
        /*004c*/ 	.word	0x00000100


	//----- nvinfo : EIATTR_MAX_THREADS
	.align		4
.L_33:
        /*0050*/ 	.byte	0x04, 0x05
        /*0052*/ 	.short	(.L_35 - .L_34)
.L_34:
        /*0054*/ 	.word	0x00000008
        /*0058*/ 	.word	0x00000001
        /*005c*/ 	.word	0x00000001


	//----- nvinfo : EIATTR_CBANK_PARAM_SIZE
	.align		4
.L_35:
        /*0060*/ 	.byte	0x03, 0x19
        /*0062*/ 	.short	0x0018


	//----- nvinfo : EIATTR_PARAM_CBANK
	.align		4
        /*0064*/ 	.byte	0x04, 0x0a
        /*0066*/ 	.short	(.L_37 - .L_36)
	.align		4
.L_36:
        /*0068*/ 	.word	index@(.nv.constant0.default_function_kernel_1)
        /*006c*/ 	.short	0x0380
        /*006e*/ 	.short	0x0018


	//----- nvinfo : EIATTR_SW_WAR
	.align		4
.L_37:
        /*0070*/ 	.byte	0x04, 0x36
        /*0072*/ 	.short	(.L_39 - .L_38)
.L_38:
        /*0074*/ 	.word	0x00000008
.L_39:


//--------------------- .nv.info.default_function_kernel_2 --------------------------
	.section	.nv.info.default_function_kernel_2,"",@"SHT_CUDA_INFO"
	.sectionflags	@""
	.align	4


	//----- nvinfo : EIATTR_CUDA_API_VERSION
	.align		4
        /*0000*/ 	.byte	0x04, 0x37
        /*0002*/ 	.short	(.L_41 - .L_40)
.L_40:
        /*0004*/ 	.word	0x00000082


	//----- nvinfo : EIATTR_KPARAM_INFO
	.align		4
.L_41:
        /*0008*/ 	.byte	0x04, 0x17
        /*000a*/ 	.short	(.L_43 - .L_42)
.L_42:
        /*000c*/ 	.word	0x00000000
        /*0010*/ 	.short	0x0001
        /*0012*/ 	.short	0x0008
        /*0014*/ 	.byte	0x00, 0xf5, 0x21, 0x00


	//----- nvinfo : EIATTR_KPARAM_INFO
	.align		4
.L_43:
        /*0018*/ 	.byte	0x04, 0x17
        /*001a*/ 	.short	(.L_45 - .L_44)
.L_44:
        /*001c*/ 	.word	0x00000000
        /*0020*/ 	.short	0x0000
        /*0022*/ 	.short	0x0000
        /*0024*/ 	.byte	0x00, 0xf5, 0x21, 0x00


	//----- nvinfo : EIATTR_SPARSE_MMA_MASK
	.align		4
.L_45:
        /*0028*/ 	.byte	0x03, 0x50
        /*002a*/ 	.short	0x0000


	//----- nvinfo : EIATTR_MAXREG_COUNT
	.align		4
        /*002c*/ 	.byte	0x03, 0x1b
        /*002e*/ 	.short	0x00ff


	//----- nvinfo : EIATTR_MERCURY_ISA_VERSION
	.align		4
        /*0030*/ 	.byte	0x03, 0x5f
        /*0032*/ 	.short	0x0101


	//----- nvinfo : EIATTR_VRC_CTA_INIT_COUNT
	.align		4
        /*0034*/ 	.byte	0x02, 0x4a
	.zero		1
	.zero		1


	//----- nvinfo : EIATTR_EXIT_INSTR_OFFSETS
	.align		4
        /*0038*/ 	.byte	0x04, 0x1c
        /*003a*/ 	.short	(.L_47 - .L_46)


	//   ....[0]....
.L_46:
        /*003c*/ 	.word	0x00000070


	//   ....[1]....
        /*0040*/ 	.word	0x00000130


	//----- nvinfo : EIATTR_MAX_THREADS
	.align		4
.L_47:
        /*0044*/ 	.byte	0x04, 0x05
        /*0046*/ 	.short	(.L_49 - .L_48)
.L_48:
        /*0048*/ 	.word	0x00000040
        /*004c*/ 	.word	0x00000001
        /*0050*/ 	.word	0x00000001


	//----- nvinfo : EIATTR_CBANK_PARAM_SIZE
	.align		4
.L_49:
        /*0054*/ 	.byte	0x03, 0x19
        /*0056*/ 	.short	0x0010


	//----- nvinfo : EIATTR_PARAM_CBANK
	.align		4
        /*0058*/ 	.byte	0x04, 0x0a
        /*005a*/ 	.short	(.L_51 - .L_50)
	.align		4
.L_50:
        /*005c*/ 	.word	index@(.nv.constant0.default_function_kernel_2)
        /*0060*/ 	.short	0x0380
        /*0062*/ 	.short	0x0010


	//----- nvinfo : EIATTR_SW_WAR
	.align		4
.L_51:
        /*0064*/ 	.byte	0x04, 0x36
        /*0066*/ 	.short	(.L_53 - .L_52)
.L_52:
        /*0068*/ 	.word	0x00000008
.L_53:


//--------------------- .nv.info.default_function_kernel_3 --------------------------
	.section	.nv.info.default_function_kernel_3,"",@"SHT_CUDA_INFO"
	.sectionflags	@""
	.align	4


	//----- nvinfo : EIATTR_CUDA_API_VERSION
	.align		4
        /*0000*/ 	.byte	0x04, 0x37
        /*0002*/ 	.short	(.L_55 - .L_54)
.L_54:
        /*0004*/ 	.word	0x00000082


	//----- nvinfo : EIATTR_KPARAM_INFO
	.align		4
.L_55:
        /*0008*/ 	.byte	0x04, 0x17
        /*000a*/ 	.short	(.L_57 - .L_56)
.L_56:
        /*000c*/ 	.word	0x00000000
        /*0010*/ 	.short	0x0001
        /*0012*/ 	.short	0x0008
        /*0014*/ 	.byte	0x00, 0xf5, 0x21, 0x00


	//----- nvinfo : EIATTR_KPARAM_INFO
	.align		4
.L_57:
        /*0018*/ 	.byte	0x04, 0x17
        /*001a*/ 	.short	(.L_59 - .L_58)
.L_58:
        /*001c*/ 	.word	0x00000000
        /*0020*/ 	.short	0x0000
        /*0022*/ 	.short	0x0000
        /*0024*/ 	.byte	0x00, 0xf5, 0x21, 0x00


	//----- nvinfo : EIATTR_SPARSE_MMA_MASK
	.align		4
.L_59:
        /*0028*/ 	.byte	0x03, 0x50
        /*002a*/ 	.short	0x0000


	//----- nvinfo : EIATTR_MAXREG_COUNT
	.align		4
        /*002c*/ 	.byte	0x03, 0x1b
        /*002e*/ 	.short	0x00ff


	//----- nvinfo : EIATTR_MERCURY_ISA_VERSION
	.align		4
        /*0030*/ 	.byte	0x03, 0x5f
        /*0032*/ 	.short	0x0101


	//----- nvinfo : EIATTR_VRC_CTA_INIT_COUNT
	.align		4
        /*0034*/ 	.byte	0x02, 0x4a
	.zero		1
	.zero		1


	//----- nvinfo : EIATTR_EXIT_INSTR_OFFSETS
	.align		4
        /*0038*/ 	.byte	0x04, 0x1c
        /*003a*/ 	.short	(.L_61 - .L_60)


	//   ....[0]....
.L_60:
        /*003c*/ 	.word	0x00000070


	//   ....[1]....
        /*0040*/ 	.word	0x000002b0


	//----- nvinfo : EIATTR_MAX_THREADS
	.align		4
.L_61:
        /*0044*/ 	.byte	0x04, 0x05
        /*0046*/ 	.short	(.L_63 - .L_62)
.L_62:
        /*0048*/ 	.word	0x00000040
        /*004c*/ 	.word	0x00000001
        /*0050*/ 	.word	0x00000001


	//----- nvinfo : EIATTR_CBANK_PARAM_SIZE
	.align		4
.L_63:
        /*0054*/ 	.byte	0x03, 0x19
        /*0056*/ 	.short	0x0010


	//----- nvinfo : EIATTR_PARAM_CBANK
	.align		4
        /*0058*/ 	.byte	0x04, 0x0a
        /*005a*/ 	.short	(.L_65 - .L_64)
	.align		4
.L_64:
        /*005c*/ 	.word	index@(.nv.constant0.default_function_kernel_3)
        /*0060*/ 	.short	0x0380
        /*0062*/ 	.short	0x0010


	//----- nvinfo : EIATTR_SW_WAR
	.align		4
.L_65:
        /*0064*/ 	.byte	0x04, 0x36
        /*0066*/ 	.short	(.L_67 - .L_66)
.L_66:
        /*0068*/ 	.word	0x00000008
.L_67:


//--------------------- .nv.info.default_function_kernel --------------------------
	.section	.nv.info.default_function_kernel,"",@"SHT_CUDA_INFO"
	.sectionflags	@""
	.align	4


	//----- nvinfo : EIATTR_CUDA_API_VERSION
	.align		4
        /*0000*/ 	.byte	0x04, 0x37
        /*0002*/ 	.short	(.L_69 - .L_68)
.L_68:
        /*0004*/ 	.word	0x00000082


	//----- nvinfo : EIATTR_KPARAM_INFO
	.align		4
.L_69:
        /*0008*/ 	.byte	0x04, 0x17
        /*000a*/ 	.short	(.L_71 - .L_70)
.L_70:
        /*000c*/ 	.word	0x00000000
        /*0010*/ 	.short	0x0002
        /*0012*/ 	.short	0x0010
        /*0014*/ 	.byte	0x00, 0xf5, 0x21, 0x00


	//----- nvinfo : EIATTR_KPARAM_INFO
	.align		4
.L_71:
        /*0018*/ 	.byte	0x04, 0x17
        /*001a*/ 	.short	(.L_73 - .L_72)
.L_72:
        /*001c*/ 	.word	0x00000000
        /*0020*/ 	.short	0x0001
        /*0022*/ 	.short	0x0008
        /*0024*/ 	.byte	0x00, 0xf5, 0x21, 0x00


	//----- nvinfo : EIATTR_KPARAM_INFO
	.align		4
.L_73:
        /*0028*/ 	.byte	0x04, 0x17
        /*002a*/ 	.short	(.L_75 - .L_74)
.L_74:
        /*002c*/ 	.word	0x00000000
        /*0030*/ 	.short	0x0000
        /*0032*/ 	.short	0x0000
        /*0034*/ 	.byte	0x00, 0xf5, 0x21, 0x00


	//----- nvinfo : EIATTR_SPARSE_MMA_MASK
	.align		4
.L_75:
        /*0038*/ 	.byte	0x03, 0x50
        /*003a*/ 	.short	0x0000


	//----- nvinfo : EIATTR_MAXREG_COUNT
	.align		4
        /*003c*/ 	.byte	0x03, 0x1b
        /*003e*/ 	.short	0x00ff


	//----- nvinfo : EIATTR_MERCURY_ISA_VERSION
	.align		4
        /*0040*/ 	.byte	0x03, 0x5f
        /*0042*/ 	.short	0x0101


	//----- nvinfo : EIATTR_VRC_CTA_INIT_COUNT
	.align		4
        /*0044*/ 	.byte	0x02, 0x4a
	.zero		1
	.zero		1


	//----- nvinfo : EIATTR_EXIT_INSTR_OFFSETS
	.align		4
        /*0048*/ 	.byte	0x04, 0x1c
        /*004a*/ 	.short	(.L_77 - .L_76)


	//   ....[0]....
.L_76:
        /*004c*/ 	.word	0x00000070


	//   ....[1]....
        /*0050*/ 	.word	0x00000150


	//----- nvinfo : EIATTR_MAX_THREADS
	.align		4
.L_77:
        /*0054*/ 	.byte	0x04, 0x05
        /*0056*/ 	.short	(.L_79 - .L_78)
.L_78:
        /*0058*/ 	.word	0x00000020
        /*005c*/ 	.word	0x00000001
        /*0060*/ 	.word	0x00000001


	//----- nvinfo : EIATTR_CBANK_PARAM_SIZE
	.align		4
.L_79:
        /*0064*/ 	.byte	0x03, 0x19
        /*0066*/ 	.short	0x0018


	//----- nvinfo : EIATTR_PARAM_CBANK
	.align		4
        /*0068*/ 	.byte	0x04, 0x0a
        /*006a*/ 	.short	(.L_81 - .L_80)
	.align		4
.L_80:
        /*006c*/ 	.word	index@(.nv.constant0.default_function_kernel)
        /*0070*/ 	.short	0x0380
        /*0072*/ 	.short	0x0018


	//----- nvinfo : EIATTR_SW_WAR
	.align		4
.L_81:
        /*0074*/ 	.byte	0x04, 0x36
        /*0076*/ 	.short	(.L_83 - .L_82)
.L_82:
        /*0078*/ 	.word	0x00000008
.L_83:


//--------------------- .nv.callgraph             --------------------------
	.section	.nv.callgraph,"",@"SHT_CUDA_CALLGRAPH"
	.align	4
	.sectionentsize	8
	.align		4
        /*0000*/ 	.word	0x00000000
	.align		4
        /*0004*/ 	.word	0xffffffff
	.align		4
        /*0008*/ 	.word	0x00000000
	.align		4
        /*000c*/ 	.word	0xfffffffe
	.align		4
        /*0010*/ 	.word	0x00000000
	.align		4
        /*0014*/ 	.word	0xfffffffd
	.align		4
        /*0018*/ 	.word	0x00000000
	.align		4
        /*001c*/ 	.word	0xfffffffc


//--------------------- .text.default_function_kernel_1 --------------------------
	.section	.text.default_function_kernel_1,"ax",@progbits
	.align	128
        .global         default_function_kernel_1
        .type           default_function_kernel_1,@function
        .size           default_function_kernel_1,(.L_x_4 - default_function_kernel_1)
        .other          default_function_kernel_1,@"STO_CUDA_ENTRY STV_DEFAULT"
default_function_kernel_1:
.text.default_function_kernel_1:
[----:B------:R-:W-:Y:S01]  /*0000*/  LDC R1, c[0x0][0x37c] ;  /* 0x0000df00ff017b82 */ /* 0x000fe20000000800 */
[----:B------:R-:W0:Y:S07]  /*0010*/  S2R R9, SR_TID.X ;  /* 0x0000000000097919 */ /* 0x000e2e0000002100 */
[----:B------:R-:W1:Y:S01]  /*0020*/  S2UR UR4, SR_CTAID.X ;  /* 0x00000000000479c3 */ /* 0x000e620000002500 */
[----:B------:R-:W2:Y:S07]  /*0030*/  LDCU.64 UR6, c[0x0][0x358] ;  /* 0x00006b00ff0677ac */ /* 0x000eae0008000a00 */
[----:B------:R-:W3:Y:S08]  /*0040*/  LDC.64 R2, c[0x0][0x388] ;  /* 0x0000e200ff027b82 */ /* 0x000ef00000000a00 */
[----:B------:R-:W4:Y:S01]  /*0050*/  LDC.64 R4, c[0x0][0x390] ;  /* 0x0000e400ff047b82 */ /* 0x000f220000000a00 */
[----:B-1----:R-:W-:-:S07]  /*0060*/  USHF.L.U32 UR4, UR4, 0x3, URZ ;  /* 0x0000000304047899 */ /* 0x002fce00080006ff */
[----:B------:R-:W1:Y:S01]  /*0070*/  LDC.64 R6, c[0x0][0x380] ;  /* 0x0000e000ff067b82 */ /* 0x000e620000000a00 */
[----:B0-----:R-:W-:-:S05]  /*0080*/  LOP3.LUT R9, R9, UR4, RZ, 0xfc, !PT ;  /* 0x0000000409097c12 */ /* 0x001fca000f8efcff */
[----:B---3--:R-:W-:-:S04]  /*0090*/  IMAD.WIDE.U32 R2, R9, 0x4, R2 ;  /* 0x0000000409027825 */ /* 0x008fc800078e0002 */
[C---:B----4-:R-:W-:Y:S02]  /*00a0*/  IMAD.WIDE.U32 R4, R9.reuse, 0x4, R4 ;  /* 0x0000000409047825 */ /* 0x050fe400078e0004 */
[----:B--2---:R-:W2:Y:S04]  /*00b0*/  LDG.E.CONSTANT R2, desc[UR6][R2.64] ;  /* 0x0000000602027981 */ /* 0x004ea8000c1e9900 */
[----:B------:R-:W2:Y:S01]  /*00c0*/  LDG.E.CONSTANT R5, desc[UR6][R4.64] ;  /* 0x0000000604057981 */ /* 0x000ea2000c1e9900 */
[----:B-1----:R-:W-:-:S04]  /*00d0*/  IMAD.WIDE.U32 R6, R9, 0x4, R6 ;  /* 0x0000000409067825 */ /* 0x002fc800078e0006 */
[----:B--2---:R-:W-:-:S05]  /*00e0*/  FMUL R9, R2, R5 ;  /* 0x0000000502097220 */ /* 0x004fca0000400000 */
[----:B------:R-:W-:Y:S01]  /*00f0*/  STG.E desc[UR6][R6.64], R9 ;  /* 0x0000000906007986 */ /* 0x000fe2000c101906 */
[----:B------:R-:W-:Y:S05]  /*0100*/  EXIT ;  /* 0x000000000000794d */ /* 0x000fea0003800000 */
.L_x_0:
[----:B------:R-:W-:-:S00]  /*0110*/  BRA `(.L_x_0) ;  /* 0xfffffffc00fc7947 */ /* 0x000fc0000383ffff */
[----:B------:R-:W-:-:S00]  /*0120*/  NOP ;  /* 0x0000000000007918 */ /* 0x000fc00000000000 */
        /* <DEDUP_REMOVED lines=13> */
.L_x_4:


//--------------------- .text.default_function_kernel_2 --------------------------
	.section	.text.default_function_kernel_2,"ax",@progbits
	.align	128
        .global         default_function_kernel_2
        .type           default_function_kernel_2,@function
        .size           default_function_kernel_2,(.L_x_5 - default_function_kernel_2)
        .other          default_function_kernel_2,@"STO_CUDA_ENTRY STV_DEFAULT"
default_function_kernel_2:
.text.default_function_kernel_2:
[----:B------:R-:W-:Y:S01]  /*0000*/  LDC R1, c[0x0][0x37c] ;  /* 0x0000df00ff017b82 */ /* 0x000fe20000000800 */
[----:B------:R-:W0:Y:S07]  /*0010*/  S2R R7, SR_TID.X ;  /* 0x0000000000077919 */ /* 0x000e2e0000002100 */
[----:B------:R-:W1:Y:S02]  /*0020*/  S2UR UR5, SR_CTAID.X ;  /* 0x00000000000579c3 */ /* 0x000e640000002500 */
[----:B-1----:R-:W-:Y:S01]  /*0030*/  USHF.L.U32 UR4, UR5, 0x3, URZ ;  /* 0x0000000305047899 */ /* 0x002fe200080006ff */
[----:B0-----:R-:W-:-:S05]  /*0040*/  SHF.R.U32.HI R0, RZ, 0x3, R7 ;  /* 0x00000003ff007819 */ /* 0x001fca0000011607 */
[----:B------:R-:W-:-:S04]  /*0050*/  LOP3.LUT R0, R0, UR4, RZ, 0xfc, !PT ;  /* 0x0000000400007c12 */ /* 0x000fc8000f8efcff */
[----:B------:R-:W-:-:S13]  /*0060*/  ISETP.GT.U32.AND P0, PT, R0, 0x8, PT ;  /* 0x000000080000780c */ /* 0x000fda0003f04070 */
[----:B------:R-:W-:Y:S05]  /*0070*/  @P0 EXIT ;  /* 0x000000000000094d */ /* 0x000fea0003800000 */
[----:B------:R-:W0:Y:S01]  /*0080*/  LDC.64 R2, c[0x0][0x388] ;  /* 0x0000e200ff027b82 */ /* 0x000e220000000a00 */
[----:B------:R-:W1:Y:S01]  /*0090*/  LDCU.64 UR6, c[0x0][0x358] ;  /* 0x00006b00ff0677ac */ /* 0x000e620008000a00 */
[----:B------:R-:W-:-:S06]  /*00a0*/  USHF.L.U32 UR4, UR5, 0x6, URZ ;  /* 0x0000000605047899 */ /* 0x000fcc00080006ff */
[----:B------:R-:W2:Y:S01]  /*00b0*/  LDC.64 R4, c[0x0][0x380] ;  /* 0x0000e000ff047b82 */ /* 0x000ea20000000a00 */
[----:B------:R-:W-:-:S05]  /*00c0*/  LOP3.LUT R7, R7, UR4, RZ, 0xfc, !PT ;  /* 0x0000000407077c12 */ /* 0x000fca000f8efcff */
[----:B0-----:R-:W-:-:S06]  /*00d0*/  IMAD.WIDE.U32 R2, R7, 0x4, R2 ;  /* 0x0000000407027825 */ /* 0x001fcc00078e0002 */
[----:B-1----:R-:W3:Y:S01]  /*00e0*/  LDG.E.CONSTANT R2, desc[UR6][R2.64] ;  /* 0x0000000602027981 */ /* 0x002ee2000c1e9900 */
[----:B--2---:R-:W-:Y:S01]  /*00f0*/  IMAD.WIDE.U32 R4, R7, 0x4, R4 ;  /* 0x0000000407047825 */ /* 0x004fe200078e0004 */
[----:B---3--:R-:W0:Y:S03]  /*0100*/  FRND.CEIL R9, R2 ;  /* 0x0000000200097307 */ /* 0x008e260000209000 */
[----:B0-----:R-:W-:-:S05]  /*0110*/  FMUL R9, R2, R9 ;  /* 0x0000000902097220 */ /* 0x001fca0000400000 */
[----:B------:R-:W-:Y:S01]  /*0120*/  STG.E desc[UR6][R4.64], R9 ;  /* 0x0000000904007986 */ /* 0x000fe2000c101906 */
[----:B------:R-:W-:Y:S05]  /*0130*/  EXIT ;  /* 0x000000000000794d */ /* 0x000fea0003800000 */
.L_x_1:
        /* <DEDUP_REMOVED lines=12> */
.L_x_5:


//--------------------- .text.default_function_kernel_3 --------------------------
	.section	.text.default_function_kernel_3,"ax",@progbits
	.align	128
        .global         default_function_kernel_3
        .type           default_function_kernel_3,@function
        .size           default_function_kernel_3,(.L_x_6 - default_function_kernel_3)
        .other          default_function_kernel_3,@"STO_CUDA_ENTRY STV_DEFAULT"
default_function_kernel_3:
.text.default_function_kernel_3:
        /* <DEDUP_REMOVED lines=11> */
[----:B------:R-:W-:-:S05]  /*00b0*/  LOP3.LUT R5, R5, UR4, RZ, 0xfc, !PT ;  /* 0x0000000405057c12 */ /* 0x000fca000f8efcff */
[----:B0-----:R-:W-:-:S06]  /*00c0*/  IMAD.WIDE.U32 R2, R5, 0x4, R2 ;  /* 0x0000000405027825 */ /* 0x001fcc00078e0002 */
[----:B-1----:R0:W2:Y:S01]  /*00d0*/  LDG.E.CONSTANT R2, desc[UR6][R2.64] ;  /* 0x0000000602027981 */ /* 0x0020a2000c1e9900 */
[----:B------:R-:W-:Y:S01]  /*00e0*/  HFMA2 R7, -RZ, RZ, 1.75, 0 ;  /* 0x3f000000ff077431 */ /* 0x000fe200000001ff */
[----:B0-----:R-:W-:Y:S01]  /*00f0*/  MOV R3, 0x3d4dd2f7 ;  /* 0x3d4dd2f700037802 */ /* 0x001fe20000000f00 */
[----:B--2---:R-:W0:Y:S03]  /*0100*/  FRND.CEIL R0, R2 ;  /* 0x0000000200007307 */ /* 0x004e260000209000 */
[C---:B0-----:R-:W-:Y:S01]  /*0110*/  FFMA R4, |R0|.reuse, -R7, 0.5 ;  /* 0x3f00000000047423 */ /* 0x041fe20000000a07 */
[C---:B------:R-:W-:Y:S02]  /*0120*/  FSETP.NEU.AND P1, PT, |R0|.reuse, 1, PT ;  /* 0x3f8000000000780b */ /* 0x040fe40003f2d200 */
[----:B------:R-:W-:Y:S02]  /*0130*/  FSETP.GT.AND P0, PT, |R0|, 0.56000000238418579102, PT ;  /* 0x3f0f5c290000780b */ /* 0x000fe40003f04200 */
[----:B------:R-:W0:Y:S02]  /*0140*/  MUFU.RSQ R7, R4 ;  /* 0x0000000400077308 */ /* 0x000e240000001400 */
[----:B0-----:R-:W-:Y:S01]  /*0150*/  FMUL R6, R4, R7 ;  /* 0x0000000704067220 */ /* 0x001fe20000400000 */
[----:B------:R-:W-:-:S04]  /*0160*/  FMUL R7, R7, -0.5 ;  /* 0xbf00000007077820 */ /* 0x000fc80000400000 */
[----:B------:R-:W-:-:S04]  /*0170*/  FFMA R7, R6, R7, 0.5 ;  /* 0x3f00000006077423 */ /* 0x000fc80000000007 */
[----:B------:R-:W-:-:S05]  /*0180*/  FFMA R7, R6, R7, R6 ;  /* 0x0000000706077223 */ /* 0x000fca0000000006 */
[----:B------:R-:W-:-:S04]  /*0190*/  FSEL R7, R7, RZ, P1 ;  /* 0x000000ff07077208 */ /* 0x000fc80000800000 */
[----:B------:R-:W-:-:S05]  /*01a0*/  FSEL R7, R7, |R0|, P0 ;  /* 0x4000000007077208 */ /* 0x000fca0000000000 */
[----:B------:R-:W-:-:S04]  /*01b0*/  FMUL R6, R7, R7 ;  /* 0x0000000707067220 */ /* 0x000fc80000400000 */
[----:B------:R-:W-:-:S04]  /*01c0*/  FFMA R3, R6, R3, 0.018773360177874565125 ;  /* 0x3c99ca9706037423 */ /* 0x000fc80000000003 */
[----:B------:R-:W-:-:S04]  /*01d0*/  FFMA R3, R6, R3, 0.046769052743911743164 ;  /* 0x3d3f90e806037423 */ /* 0x000fc80000000003 */
[----:B------:R-:W-:-:S04]  /*01e0*/  FFMA R3, R6, R3, 0.074823014438152313232 ;  /* 0x3d993ccf06037423 */ /* 0x000fc80000000003 */
[C---:B------:R-:W-:Y:S02]  /*01f0*/  FFMA R9, R6.reuse, R3, 0.16667181253433227539 ;  /* 0x3e2aac0406097423 */ /* 0x040fe40000000003 */
[----:B------:R-:W0:Y:S02]  /*0200*/  LDC.64 R2, c[0x0][0x380] ;  /* 0x0000e000ff027b82 */ /* 0x000e240000000a00 */
[----:B------:R-:W-:Y:S01]  /*0210*/  FMUL R6, R6, R9 ;  /* 0x0000000906067220 */ /* 0x000fe20000400000 */
[----:B------:R-:W-:-:S03]  /*0220*/  HFMA2 R9, -RZ, RZ, 1.9599609375, 20144 ;  /* 0x3fd774ebff097431 */ /* 0x000fc600000001ff */
[----:B------:R-:W-:-:S04]  /*0230*/  FFMA R7, R7, R6, R7 ;  /* 0x0000000607077223 */ /* 0x000fc80000000007 */
[----:B------:R-:W-:-:S04]  /*0240*/  FMUL R4, R7, -2 ;  /* 0xc000000007047820 */ /* 0x000fc80000400000 */
[----:B------:R-:W-:-:S05]  /*0250*/  @P0 FFMA R7, R9, 0.93318945169448852539, R4 ;  /* 0x3f6ee58109070823 */ /* 0x000fca0000000004 */
[C---:B------:R-:W-:Y:S02]  /*0260*/  FSETP.NAN.AND P0, PT, R7.reuse, R7, PT ;  /* 0x000000070700720b */ /* 0x040fe40003f08000 */
[----:B------:R-:W-:Y:S01]  /*0270*/  LOP3.LUT R0, R7, 0x80000000, R0, 0xb8, !PT ;  /* 0x8000000007007812 */ /* 0x000fe200078eb800 */
[----:B0-----:R-:W-:-:S03]  /*0280*/  IMAD.WIDE.U32 R2, R5, 0x4, R2 ;  /* 0x0000000405027825 */ /* 0x001fc600078e0002 */
[----:B------:R-:W-:-:S05]  /*0290*/  FSEL R7, R0, R7, !P0 ;  /* 0x0000000700077208 */ /* 0x000fca0004000000 */
[----:B------:R-:W-:Y:S01]  /*02a0*/  STG.E desc[UR6][R2.64], R7 ;  /* 0x0000000702007986 */ /* 0x000fe2000c101906 */
[----:B------:R-:W-:Y:S05]  /*02b0*/  EXIT ;  /* 0x000000000000794d */ /* 0x000fea0003800000 */
.L_x_2:
        /* <DEDUP_REMOVED lines=12> */
.L_x_6:


//--------------------- .text.default_function_kernel --------------------------
	.section	.text.default_function_kernel,"ax",@progbits
	.align	128
        .global         default_function_kernel
        .type           default_function_kernel,@function
        .size           default_function_kernel,(.L_x_7 - default_function_kernel)
        .other          default_function_kernel,@"STO_CUDA_ENTRY STV_DEFAULT"
default_function_kernel:
.text.default_function_kernel:
        /* <DEDUP_REMOVED lines=12> */
[----:B------:R-:W-:-:S07]  /*00c0*/  LOP3.LUT R9, R9, UR4, RZ, 0xfc, !PT ;  /* 0x0000000409097c12 */ /* 0x000fce000f8efcff */
[----:B------:R-:W3:Y:S01]  /*00d0*/  LDC.64 R6, c[0x0][0x380] ;  /* 0x0000e000ff067b82 */ /* 0x000ee20000000a00 */
[----:B0-----:R-:W-:-:S06]  /*00e0*/  IMAD.WIDE.U32 R2, R9, 0x4, R2 ;  /* 0x0000000409027825 */ /* 0x001fcc00078e0002 */
[----:B-1----:R-:W4:Y:S01]  /*00f0*/  LDG.E.CONSTANT R2, desc[UR6][R2.64] ;  /* 0x0000000602027981 */ /* 0x002f22000c1e9900 */
[----:B--2---:R-:W-:-:S06]  /*0100*/  IMAD.WIDE.U32 R4, R9, 0x4, R4 ;  /* 0x0000000409047825 */ /* 0x004fcc00078e0004 */
[----:B------:R-:W4:Y:S01]  /*0110*/  LDG.E.CONSTANT R5, desc[UR6][R4.64] ;  /* 0x0000000604057981 */ /* 0x000f22000c1e9900 */
[----:B---3--:R-:W-:-:S04]  /*0120*/  IMAD.WIDE.U32 R6, R9, 0x4, R6 ;  /* 0x0000000409067825 */ /* 0x008fc800078e0006 */
[----:B----4-:R-:W-:-:S05]  /*0130*/  FADD R9, R2, R5 ;  /* 0x0000000502097221 */ /* 0x010fca0000000000 */
[----:B------:R-:W-:Y:S01]  /*0140*/  STG.E desc[UR6][R6.64], R9 ;  /* 0x0000000906007986 */ /* 0x000fe2000c101906 */
[----:B------:R-:W-:Y:S05]  /*0150*/  EXIT ;  /* 0x000000000000794d */ /* 0x000fea0003800000 */
.L_x_3:
        /* <DEDUP_REMOVED lines=10> */
.L_x_7:


//--------------------- .nv.shared.reserved.0     --------------------------
	.section	.nv.shared.reserved.0,"aw",@nobits
	.weak		__nv_reservedSMEM_offset_0_alias
	.size		__nv_reservedSMEM_offset_0_alias, 0, 64
	.other		__nv_reservedSMEM_offset_0_alias,@"STO_CUDA_RESERVED_SHARED STV_DEFAULT"
__nv_reservedSMEM_offset_0_alias:
	.zero		0
	.zero		64


//--------------------- .nv.constant0.default_function_kernel_1 --------------------------
	.section	.nv.constant0.default_function_kernel_1,"a",@progbits
	.sectionflags	@""
	.align	4
.nv.constant0.default_function_kernel_1:
	.zero		920


//--------------------- .nv.constant0.default_function_kernel_2 --------------------------
	.section	.nv.constant0.default_function_kernel_2,"a",@progbits
	.sectionflags	@""
	.align	4
.nv.constant0.default_function_kernel_2:
	.zero		912


//--------------------- .nv.constant0.default_function_kernel_3 --------------------------
	.section	.nv.constant0.default_function_kernel_3,"a",@progbits
	.sectionflags	@""
	.align	4
.nv.constant0.default_function_kernel_3:
	.zero		912


//--------------------- .nv.constant0.default_function_kernel --------------------------
	.section	.nv.constant0.default_function_kernel,"a",@progbits
	.sectionflags	@""
	.align	4
.nv.constant0.default_function_kernel:
	.zero		920


//--------------------- SYMBOLS --------------------------

	.type		.nv.reservedSmem.offset0,@object
	.size		.nv.reservedSmem.offset0,0x4
